//
// Generated by NVIDIA NVVM Compiler
//
// Compiler Build ID: CL-36424714
// Cuda compilation tools, release 13.0, V13.0.88
// Based on NVVM 20.0.0
//

.version 9.0
.target sm_100
.address_size 64

	// .globl	cross_entropy_backward_kernel

.visible .entry cross_entropy_backward_kernel(
	.param .u64 .ptr .align 1 cross_entropy_backward_kernel_param_0,
	.param .u64 .ptr .align 1 cross_entropy_backward_kernel_param_1,
	.param .u64 .ptr .align 1 cross_entropy_backward_kernel_param_2,
	.param .f32 cross_entropy_backward_kernel_param_3,
	.param .u32 cross_entropy_backward_kernel_param_4,
	.param .u32 cross_entropy_backward_kernel_param_5
)
{
	.reg .pred 	%p<3>;
	.reg .b32 	%r<12>;
	.reg .b32 	%f<6>;
	.reg .b64 	%rd<12>;

	ld.param.u64 	%rd1, [cross_entropy_backward_kernel_param_0];
	ld.param.u64 	%rd2, [cross_entropy_backward_kernel_param_1];
	ld.param.u64 	%rd3, [cross_entropy_backward_kernel_param_2];
	ld.param.f32 	%f1, [cross_entropy_backward_kernel_param_3];
	ld.param.u32 	%r2, [cross_entropy_backward_kernel_param_4];
	ld.param.u32 	%r3, [cross_entropy_backward_kernel_param_5];
	mov.u32 	%r4, %ctaid.x;
	mov.u32 	%r5, %ntid.x;
	mov.u32 	%r6, %tid.x;
	mad.lo.s32 	%r1, %r4, %r5, %r6;
	mul.lo.s32 	%r7, %r3, %r2;
	setp.ge.s32 	%p1, %r1, %r7;
	@%p1 bra 	$L__BB0_2;
	cvta.to.global.u64 	%rd4, %rd2;
	cvta.to.global.u64 	%rd5, %rd1;
	cvta.to.global.u64 	%rd6, %rd3;
	div.s32 	%r8, %r1, %r2;
	mul.lo.s32 	%r9, %r8, %r2;
	sub.s32 	%r10, %r1, %r9;
	mul.wide.s32 	%rd7, %r8, 4;
	add.s64 	%rd8, %rd4, %rd7;
	ld.global.nc.u32 	%r11, [%rd8];
	mul.wide.s32 	%rd9, %r1, 4;
	add.s64 	%rd10, %rd5, %rd9;
	ld.global.nc.f32 	%f2, [%rd10];
	setp.eq.s32 	%p2, %r10, %r11;
	add.f32 	%f3, %f2, 0fBF800000;
	selp.f32 	%f4, %f3, %f2, %p2;
	mul.f32 	%f5, %f1, %f4;
	add.s64 	%rd11, %rd6, %rd9;
	st.global.f32 	[%rd11], %f5;
$L__BB0_2:
	ret;

}
	// .globl	gather_target_prob_kernel
.visible .entry gather_target_prob_kernel(
	.param .u64 .ptr .align 1 gather_target_prob_kernel_param_0,
	.param .u64 .ptr .align 1 gather_target_prob_kernel_param_1,
	.param .u64 .ptr .align 1 gather_target_prob_kernel_param_2,
	.param .u32 gather_target_prob_kernel_param_3,
	.param .u32 gather_target_prob_kernel_param_4
)
{
	.reg .pred 	%p<3>;
	.reg .b32 	%r<11>;
	.reg .b32 	%f<2>;
	.reg .b64 	%rd<12>;

	ld.param.u64 	%rd1, [gather_target_prob_kernel_param_0];
	ld.param.u64 	%rd2, [gather_target_prob_kernel_param_1];
	ld.param.u64 	%rd3, [gather_target_prob_kernel_param_2];
	ld.param.u32 	%r2, [gather_target_prob_kernel_param_3];
	ld.param.u32 	%r3, [gather_target_prob_kernel_param_4];
	mov.u32 	%r4, %ctaid.x;
	mov.u32 	%r5, %ntid.x;
	mov.u32 	%r6, %tid.x;
	mad.lo.s32 	%r1, %r4, %r5, %r6;
	setp.ge.s32 	%p1, %r1, %r3;
	@%p1 bra 	$L__BB1_2;
	cvta.to.global.u64 	%rd4, %rd2;
	cvta.to.global.u64 	%rd5, %rd1;
	cvta.to.global.u64 	%rd6, %rd3;
	mul.wide.s32 	%rd7, %r1, 4;
	add.s64 	%rd8, %rd4, %rd7;
	ld.global.nc.u32 	%r7, [%rd8];
	setp.lt.u32 	%p2, %r7, %r2;
	add.s32 	%r8, %r2, -1;
	selp.b32 	%r9, %r7, %r8, %p2;
	mad.lo.s32 	%r10, %r2, %r1, %r9;
	mul.wide.u32 	%rd9, %r10, 4;
	add.s64 	%rd10, %rd5, %rd9;
	ld.global.nc.f32 	%f1, [%rd10];
	add.s64 	%rd11, %rd6, %rd7;
	st.global.f32 	[%rd11], %f1;
$L__BB1_2:
	ret;

}


// ===== COMPILED SASS (sm_100) =====

	.target	sm_100

	.elftype	@"ET_EXEC"


//--------------------- .note.nv.tkinfo           --------------------------
	.section	.note.nv.tkinfo,"",@"SHT_NOTE"
	.sectionflags	@"SHF_NOTE_NV_TKINFO"
	.tkinfo
        /*0018*/ 	.word	0x00000002
        /*0030*/ 	.string	""
        /*0030*/ 	.string	"ptxas"
        /*0030*/ 	.string	"Cuda compilation tools, release 13.0, V13.0.88"
        /*0030*/ 	.string	"Build cuda_13.0.r13.0/compiler.36424714_0"
        /*0030*/ 	.string	"-arch sm_100 -m 64 "



//--------------------- .note.nv.cuinfo           --------------------------
	.section	.note.nv.cuinfo,"",@"SHT_NOTE"
	.sectionflags	@"SHF_NOTE_NV_CUINFO"
        /*0018*/ 	.short	0x0002
        /*001a*/ 	.short	0x0064
        /*001c*/ 	.short	0x0082
	.zero		2


//--------------------- .nv.info                  --------------------------
	.section	.nv.info,"",@"SHT_CUDA_INFO"
	.align	4


	//----- nvinfo : EIATTR_REGCOUNT
	.align		4
        /*0000*/ 	.byte	0x04, 0x2f
        /*0002*/ 	.short	(.L_1 - .L_0)
	.align		4
.L_0:
        /*0004*/ 	.word	index@(cross_entropy_backward_kernel)
        /*0008*/ 	.word	0x0000000d


	//----- nvinfo : EIATTR_FRAME_SIZE
	.align		4
.L_1:
        /*000c*/ 	.byte	0x04, 0x11
        /*000e*/ 	.short	(.L_3 - .L_2)
	.align		4
.L_2:
        /*0010*/ 	.word	index@(cross_entropy_backward_kernel)
        /*0014*/ 	.word	0x00000000


	//----- nvinfo : EIATTR_REGCOUNT
	.align		4
.L_3:
        /*0018*/ 	.byte	0x04, 0x2f
        /*001a*/ 	.short	(.L_5 - .L_4)
	.align		4
.L_4:
        /*001c*/ 	.word	index@(gather_target_prob_kernel)
        /*0020*/ 	.word	0x0000000c


	//----- nvinfo : EIATTR_FRAME_SIZE
	.align		4
.L_5:
        /*0024*/ 	.byte	0x04, 0x11
        /*0026*/ 	.short	(.L_7 - .L_6)
	.align		4
.L_6:
        /*0028*/ 	.word	index@(gather_target_prob_kernel)
        /*002c*/ 	.word	0x00000000


	//----- nvinfo : EIATTR_MIN_STACK_SIZE
	.align		4
.L_7:
        /*0030*/ 	.byte	0x04, 0x12
        /*0032*/ 	.short	(.L_9 - .L_8)
	.align		4
.L_8:
        /*0034*/ 	.word	index@(gather_target_prob_kernel)
        /*0038*/ 	.word	0x00000000


	//----- nvinfo : EIATTR_MIN_STACK_SIZE
	.align		4
.L_9:
        /*003c*/ 	.byte	0x04, 0x12
        /*003e*/ 	.short	(.L_11 - .L_10)
	.align		4
.L_10:
        /*0040*/ 	.word	index@(cross_entropy_backward_kernel)
        /*0044*/ 	.word	0x00000000
.L_11:


//--------------------- .nv.compat                --------------------------
	.section	.nv.compat,"",@"SHT_CUDA_COMPAT_INFO"
	.align	4
        /*0000*/ 	.byte	0x02, 0x09, 0x00, 0x00, 0x02, 0x02, 0x01, 0x00, 0x02, 0x05, 0x05, 0x00, 0x03, 0x07, 0x01, 0x01
        /*0010*/ 	.byte	0x02, 0x03, 0x00, 0x00, 0x02, 0x06, 0x01, 0x00, 0x04, 0x0b, 0x08, 0x00, 0x09, 0x00, 0x00, 0x00
        /*0020*/ 	.byte	0x00, 0x00, 0x00, 0x00


//--------------------- .nv.info.gather_target_prob_kernel --------------------------
	.section	.nv.info.gather_target_prob_kernel,"",@"SHT_CUDA_INFO"
	.sectionflags	@""
	.align	4


	//----- nvinfo : EIATTR_CUDA_API_VERSION
	.align		4
        /*0000*/ 	.byte	0x04, 0x37
        /*0002*/ 	.short	(.L_13 - .L_12)
.L_12:
        /*0004*/ 	.word	0x00000082


	//----- nvinfo : EIATTR_KPARAM_INFO
	.align		4
.L_13:
        /*0008*/ 	.byte	0x04, 0x17
        /*000a*/ 	.short	(.L_15 - .L_14)
.L_14:
        /*000c*/ 	.word	0x00000000
        /*0010*/ 	.short	0x0004
        /*0012*/ 	.short	0x001c
        /*0014*/ 	.byte	0x00, 0xf0, 0x11, 0x00


	//----- nvinfo : EIATTR_KPARAM_INFO
	.align		4
.L_15:
        /*0018*/ 	.byte	0x04, 0x17
        /*001a*/ 	.short	(.L_17 - .L_16)
.L_16:
        /*001c*/ 	.word	0x00000000
        /*0020*/ 	.short	0x0003
        /*0022*/ 	.short	0x0018
        /*0024*/ 	.byte	0x00, 0xf0, 0x11, 0x00


	//----- nvinfo : EIATTR_KPARAM_INFO
	.align		4
.L_17:
        /*0028*/ 	.byte	0x04, 0x17
        /*002a*/ 	.short	(.L_19 - .L_18)
.L_18:
        /*002c*/ 	.word	0x00000000
        /*0030*/ 	.short	0x0002
        /*0032*/ 	.short	0x0010
        /*0034*/ 	.byte	0x00, 0xf5, 0x21, 0x00


	//----- nvinfo : EIATTR_KPARAM_INFO
	.align		4
.L_19:
        /*0038*/ 	.byte	0x04, 0x17
        /*003a*/ 	.short	(.L_21 - .L_20)
.L_20:
        /*003c*/ 	.word	0x00000000
        /*0040*/ 	.short	0x0001
        /*0042*/ 	.short	0x0008
        /*0044*/ 	.byte	0x00, 0xf5, 0x21, 0x00


	//----- nvinfo : EIATTR_KPARAM_INFO
	.align		4
.L_21:
        /*0048*/ 	.byte	0x04, 0x17
        /*004a*/ 	.short	(.L_23 - .L_22)
.L_22:
        /*004c*/ 	.word	0x00000000
        /*0050*/ 	.short	0x0000
        /*0052*/ 	.short	0x0000
        /*0054*/ 	.byte	0x00, 0xf5, 0x21, 0x00


	//----- nvinfo : EIATTR_SPARSE_MMA_MASK
	.align		4
.L_23:
        /*0058*/ 	.byte	0x03, 0x50
        /*005a*/ 	.short	0x0000


	//----- nvinfo : EIATTR_MAXREG_COUNT
	.align		4
        /*005c*/ 	.byte	0x03, 0x1b
        /*005e*/ 	.short	0x00ff


	//----- nvinfo : EIATTR_MERCURY_ISA_VERSION
	.align		4
        /*0060*/ 	.byte	0x03, 0x5f
        /*0062*/ 	.short	0x0101


	//----- nvinfo : EIATTR_VRC_CTA_INIT_COUNT
	.align		4
        /*0064*/ 	.byte	0x02, 0x4a
	.zero		1
	.zero		1


	//----- nvinfo : EIATTR_EXIT_INSTR_OFFSETS
	.align		4
        /*0068*/ 	.byte	0x04, 0x1c
        /*006a*/ 	.short	(.L_25 - .L_24)


	//   ....[0]....
.L_24:
        /*006c*/ 	.word	0x00000070


	//   ....[1]....
        /*0070*/ 	.word	0x00000160


	//----- nvinfo : EIATTR_CBANK_PARAM_SIZE
	.align		4
.L_25:
        /*0074*/ 	.byte	0x03, 0x19
        /*0076*/ 	.short	0x0020


	//----- nvinfo : EIATTR_PARAM_CBANK
	.align		4
        /*0078*/ 	.byte	0x04, 0x0a
        /*007a*/ 	.short	(.L_27 - .L_26)
	.align		4
.L_26:
        /*007c*/ 	.word	index@(.nv.constant0.gather_target_prob_kernel)
        /*0080*/ 	.short	0x0380
        /*0082*/ 	.short	0x0020


	//----- nvinfo : EIATTR_SW_WAR
	.align		4
.L_27:
        /*0084*/ 	.byte	0x04, 0x36
        /*0086*/ 	.short	(.L_29 - .L_28)
.L_28:
        /*0088*/ 	.word	0x00000008
.L_29:


//--------------------- .nv.info.cross_entropy_backward_kernel --------------------------
	.section	.nv.info.cross_entropy_backward_kernel,"",@"SHT_CUDA_INFO"
	.sectionflags	@""
	.align	4


	//----- nvinfo : EIATTR_CUDA_API_VERSION
	.align		4
        /*0000*/ 	.byte	0x04, 0x37
        /*0002*/ 	.short	(.L_31 - .L_30)
.L_30:
        /*0004*/ 	.word	0x00000082


	//----- nvinfo : EIATTR_KPARAM_INFO
	.align		4
.L_31:
        /*0008*/ 	.byte	0x04, 0x17
        /*000a*/ 	.short	(.L_33 - .L_32)
.L_32:
        /*000c*/ 	.word	0x00000000
        /*0010*/ 	.short	0x0005
        /*0012*/ 	.short	0x0020
        /*0014*/ 	.byte	0x00, 0xf0, 0x11, 0x00


	//----- nvinfo : EIATTR_KPARAM_INFO
	.align		4
.L_33:
        /*0018*/ 	.byte	0x04, 0x17
        /*001a*/ 	.short	(.L_35 - .L_34)
.L_34:
        /*001c*/ 	.word	0x00000000
        /*0020*/ 	.short	0x0004
        /*0022*/ 	.short	0x001c
        /*0024*/ 	.byte	0x00, 0xf0, 0x11, 0x00


	//----- nvinfo : EIATTR_KPARAM_INFO
	.align		4
.L_35:
        /*0028*/ 	.byte	0x04, 0x17
        /*002a*/ 	.short	(.L_37 - .L_36)
.L_36:
        /*002c*/ 	.word	0x00000000
        /*0030*/ 	.short	0x0003
        /*0032*/ 	.short	0x0018
        /*0034*/ 	.byte	0x00, 0xf0, 0x11, 0x00


	//----- nvinfo : EIATTR_KPARAM_INFO
	.align		4
.L_37:
        /*0038*/ 	.byte	0x04, 0x17
        /*003a*/ 	.short	(.L_39 - .L_38)
.L_38:
        /*003c*/ 	.word	0x00000000
        /*0040*/ 	.short	0x0002
        /*0042*/ 	.short	0x0010
        /*0044*/ 	.byte	0x00, 0xf5, 0x21, 0x00


	//----- nvinfo : EIATTR_KPARAM_INFO
	.align		4
.L_39:
        /*0048*/ 	.byte	0x04, 0x17
        /*004a*/ 	.short	(.L_41 - .L_40)
.L_40:
        /*004c*/ 	.word	0x00000000
        /*0050*/ 	.short	0x0001
        /*0052*/ 	.short	0x0008
        /*0054*/ 	.byte	0x00, 0xf5, 0x21, 0x00


	//----- nvinfo : EIATTR_KPARAM_INFO
	.align		4
.L_41:
        /*0058*/ 	.byte	0x04, 0x17
        /*005a*/ 	.short	(.L_43 - .L_42)
.L_42:
        /*005c*/ 	.word	0x00000000
        /*0060*/ 	.short	0x0000
        /*0062*/ 	.short	0x0000
        /*0064*/ 	.byte	0x00, 0xf5, 0x21, 0x00


	//----- nvinfo : EIATTR_SPARSE_MMA_MASK
	.align		4
.L_43:
        /*0068*/ 	.byte	0x03, 0x50
        /*006a*/ 	.short	0x0000


	//----- nvinfo : EIATTR_MAXREG_COUNT
	.align		4
        /*006c*/ 	.byte	0x03, 0x1b
        /*006e*/ 	.short	0x00ff


	//----- nvinfo : EIATTR_MERCURY_ISA_VERSION
	.align		4
        /*0070*/ 	.byte	0x03, 0x5f
        /*0072*/ 	.short	0x0101


	//----- nvinfo : EIATTR_VRC_CTA_INIT_COUNT
	.align		4
        /*0074*/ 	.byte	0x02, 0x4a
	.zero		1
	.zero		1


	//----- nvinfo : EIATTR_EXIT_INSTR_OFFSETS
	.align		4
        /*0078*/ 	.byte	0x04, 0x1c
        /*007a*/ 	.short	(.L_45 - .L_44)


	//   ....[0]....
.L_44:
        /*007c*/ 	.word	0x00000090


	//   ....[1]....
        /*0080*/ 	.word	0x00000320


	//----- nvinfo : EIATTR_CBANK_PARAM_SIZE
	.align		4
.L_45:
        /*0084*/ 	.byte	0x03, 0x19
        /*0086*/ 	.short	0x0024


	//----- nvinfo : EIATTR_PARAM_CBANK
	.align		4
        /*0088*/ 	.byte	0x04, 0x0a
        /*008a*/ 	.short	(.L_47 - .L_46)
	.align		4
.L_46:
        /*008c*/ 	.word	index@(.nv.constant0.cross_entropy_backward_kernel)
        /*0090*/ 	.short	0x0380
        /*0092*/ 	.short	0x0024


	//----- nvinfo : EIATTR_SW_WAR
	.align		4
.L_47:
        /*0094*/ 	.byte	0x04, 0x36
        /*0096*/ 	.short	(.L_49 - .L_48)
.L_48:
        /*0098*/ 	.word	0x00000008
.L_49:


//--------------------- .nv.callgraph             --------------------------
	.section	.nv.callgraph,"",@"SHT_CUDA_CALLGRAPH"
	.align	4
	.sectionentsize	8
	.align		4
        /*0000*/ 	.word	0x00000000
	.align		4
        /*0004*/ 	.word	0xffffffff
	.align		4
        /*0008*/ 	.word	0x00000000
	.align		4
        /*000c*/ 	.word	0xfffffffe
	.align		4
        /*0010*/ 	.word	0x00000000
	.align		4
        /*0014*/ 	.word	0xfffffffd
	.align		4
        /*0018*/ 	.word	0x00000000
	.align		4
        /*001c*/ 	.word	0xfffffffc


//--------------------- .text.gather_target_prob_kernel --------------------------
	.section	.text.gather_target_prob_kernel,"ax",@progbits
	.align	128
        .global         gather_target_prob_kernel
        .type           gather_target_prob_kernel,@function
        .size           gather_target_prob_kernel,(.L_x_2 - gather_target_prob_kernel)
        .other          gather_target_prob_kernel,@"STO_CUDA_ENTRY STV_DEFAULT"
gather_target_prob_kernel:
.text.gather_target_prob_kernel:
[----:B------:R-:W-:Y:S01]  /*0000*/  LDC R1, c[0x0][0x37c] ;  /* 0x0000df00ff017b82 */ /* 0x000fe20000000800 */
[----:B------:R-:W0:Y:S07]  /*0010*/  S2R R0, SR_TID.X ;  /* 0x0000000000007919 */ /* 0x000e2e0000002100 */
[----:B------:R-:W0:Y:S01]  /*0020*/  S2UR UR4, SR_CTAID.X ;  /* 0x00000000000479c3 */ /* 0x000e220000002500 */
[----:B------:R-:W1:Y:S07]  /*0030*/  LDCU UR5, c[0x0][0x39c] ;  /* 0x00007380ff0577ac */ /* 0x000e6e0008000800 */
[----:B------:R-:W0:Y:S02]  /*0040*/  LDC R9, c[0x0][0x360] ;  /* 0x0000d800ff097b82 */ /* 0x000e240000000800 */
[----:B0-----:R-:W-:-:S05]  /*0050*/  IMAD R9, R9, UR4, R0 ;  /* 0x0000000409097c24 */ /* 0x001fca000f8e0200 */
[----:B-1----:R-:W-:-:S13]  /*0060*/  ISETP.GE.AND P0, PT, R9, UR5, PT ;  /* 0x0000000509007c0c */ /* 0x002fda000bf06270 */
[----:B------:R-:W-:Y:S05]  /*0070*/  @P0 EXIT ;  /* 0x000000000000094d */ /* 0x000fea0003800000 */
[----:B------:R-:W0:Y:S01]  /*0080*/  LDC.64 R2, c[0x0][0x388] ;  /* 0x0000e200ff027b82 */ /* 0x000e220000000a00 */
[----:B------:R-:W1:Y:S07]  /*0090*/  LDCU.64 UR4, c[0x0][0x358] ;  /* 0x00006b00ff0477ac */ /* 0x000e6e0008000a00 */
[----:B------:R-:W2:Y:S08]  /*00a0*/  LDC R7, c[0x0][0x398] ;  /* 0x0000e600ff077b82 */ /* 0x000eb00000000800 */
[----:B------:R-:W3:Y:S01]  /*00b0*/  LDC.64 R4, c[0x0][0x380] ;  /* 0x0000e000ff047b82 */ /* 0x000ee20000000a00 */
[----:B0-----:R-:W-:-:S05]  /*00c0*/  IMAD.WIDE R2, R9, 0x4, R2 ;  /* 0x0000000409027825 */ /* 0x001fca00078e0202 */
[----:B-1----:R-:W2:Y:S02]  /*00d0*/  LDG.E.CONSTANT R0, desc[UR4][R2.64] ;  /* 0x0000000402007981 */ /* 0x002ea4000c1e9900 */
[----:B--2---:R-:W-:-:S13]  /*00e0*/  ISETP.GE.U32.AND P0, PT, R0, R7, PT ;  /* 0x000000070000720c */ /* 0x004fda0003f06070 */
[----:B------:R-:W-:-:S05]  /*00f0*/  @P0 IADD3 R0, PT, PT, R7, -0x1, RZ ;  /* 0xffffffff07000810 */ /* 0x000fca0007ffe0ff */
[----:B------:R-:W-:-:S04]  /*0100*/  IMAD R7, R9, R7, R0 ;  /* 0x0000000709077224 */ /* 0x000fc800078e0200 */
[----:B---3--:R-:W-:Y:S02]  /*0110*/  IMAD.WIDE.U32 R4, R7, 0x4, R4 ;  /* 0x0000000407047825 */ /* 0x008fe400078e0004 */
[----:B------:R-:W0:Y:S04]  /*0120*/  LDC.64 R6, c[0x0][0x390] ;  /* 0x0000e400ff067b82 */ /* 0x000e280000000a00 */
[----:B------:R-:W2:Y:S01]  /*0130*/  LDG.E.CONSTANT R5, desc[UR4][R4.64] ;  /* 0x0000000404057981 */ /* 0x000ea2000c1e9900 */
[----:B0-----:R-:W-:-:S05]  /*0140*/  IMAD.WIDE R6, R9, 0x4, R6 ;  /* 0x0000000409067825 */ /* 0x001fca00078e0206 */
[----:B--2---:R-:W-:Y:S01]  /*0150*/  STG.E desc[UR4][R6.64], R5 ;  /* 0x0000000506007986 */ /* 0x004fe2000c101904 */
[----:B------:R-:W-:Y:S05]  /*0160*/  EXIT ;  /* 0x000000000000794d */ /* 0x000fea0003800000 */
.L_x_0:
[----:B------:R-:W-:-:S00]  /*0170*/  BRA `(.L_x_0) ;  /* 0xfffffffc00fc7947 */ /* 0x000fc0000383ffff */
[----:B------:R-:W-:-:S00]  /*0180*/  NOP ;  /* 0x0000000000007918 */ /* 0x000fc00000000000 */
[----:B------:R-:W-:-:S00]  /*0190*/  NOP ;  /* 0x0000000000007918 */ /* 0x000fc00000000000 */
[----:B------:R-:W-:-:S00]  /*01a0*/  NOP ;  /* 0x0000000000007918 */ /* 0x000fc00000000000 */
[----:B------:R-:W-:-:S00]  /*01b0*/  NOP ;  /* 0x0000000000007918 */ /* 0x000fc00000000000 */
[----:B------:R-:W-:-:S00]  /*01c0*/  NOP ;  /* 0x0000000000007918 */ /* 0x000fc00000000000 */
[----:B------:R-:W-:-:S00]  /*01d0*/  NOP ;  /* 0x0000000000007918 */ /* 0x000fc00000000000 */
[----:B------:R-:W-:-:S00]  /*01e0*/  NOP ;  /* 0x0000000000007918 */ /* 0x000fc00000000000 */
[----:B------:R-:W-:-:S00]  /*01f0*/  NOP ;  /* 0x0000000000007918 */ /* 0x000fc00000000000 */
.L_x_2:


//--------------------- .text.cross_entropy_backward_kernel --------------------------
	.section	.text.cross_entropy_backward_kernel,"ax",@progbits
	.align	128
        .global         cross_entropy_backward_kernel
        .type           cross_entropy_backward_kernel,@function
        .size           cross_entropy_backward_kernel,(.L_x_3 - cross_entropy_backward_kernel)
        .other          cross_entropy_backward_kernel,@"STO_CUDA_ENTRY STV_DEFAULT"
cross_entropy_backward_kernel:
.text.cross_entropy_backward_kernel:
[----:B------:R-:W-:Y:S01]  /*0000*/  LDC R1, c[0x0][0x37c] ;  /* 0x0000df00ff017b82 */ /* 0x000fe20000000800 */
[----:B------:R-:W0:Y:S07]  /*0010*/  S2R R2, SR_TID.X ;  /* 0x0000000000027919 */ /* 0x000e2e0000002100 */
[----:B------:R-:W0:Y:S01]  /*0020*/  S2UR UR4, SR_CTAID.X ;  /* 0x00000000000479c3 */ /* 0x000e220000002500 */
[----:B------:R-:W1:Y:S07]  /*0030*/  LDCU UR5, c[0x0][0x3a0] ;  /* 0x00007400ff0577ac */ /* 0x000e6e0008000800 */
[----:B------:R-:W0:Y:S08]  /*0040*/  LDC R3, c[0x0][0x360] ;  /* 0x0000d800ff037b82 */ /* 0x000e300000000800 */
[----:B------:R-:W1:Y:S01]  /*0050*/  LDC R0, c[0x0][0x39c] ;  /* 0x0000e700ff007b82 */ /* 0x000e620000000800 */
[----:B0-----:R-:W-:-:S02]  /*0060*/  IMAD R3, R3, UR4, R2 ;  /* 0x0000000403037c24 */ /* 0x001fc4000f8e0202 */
[----:B-1----:R-:W-:-:S05]  /*0070*/  IMAD R2, R0, UR5, RZ ;  /* 0x0000000500027c24 */ /* 0x002fca000f8e02ff */
[----:B------:R-:W-:-:S13]  /*0080*/  ISETP.GE.AND P0, PT, R3, R2, PT ;  /* 0x000000020300720c */ /* 0x000fda0003f06270 */
[----:B------:R-:W-:Y:S05]  /*0090*/  @P0 EXIT ;  /* 0x000000000000094d */ /* 0x000fea0003800000 */
[----:B------:R-:W-:Y:S01]  /*00a0*/  IABS R7, R0 ;  /* 0x0000000000077213 */ /* 0x000fe20000000000 */
[----:B------:R-:W0:Y:S01]  /*00b0*/  LDCU.64 UR4, c[0x0][0x358] ;  /* 0x00006b00ff0477ac */ /* 0x000e220008000a00 */
[----:B------:R-:W-:Y:S02]  /*00c0*/  IABS R8, R3 ;  /* 0x0000000300087213 */ /* 0x000fe40000000000 */
[----:B------:R-:W1:Y:S01]  /*00d0*/  I2F.RP R2, R7 ;  /* 0x0000000700027306 */ /* 0x000e620000209400 */
[----:B------:R-:W2:Y:S07]  /*00e0*/  LDCU UR6, c[0x0][0x398] ;  /* 0x00007300ff0677ac */ /* 0x000eae0008000800 */
[----:B-1----:R-:W1:Y:S02]  /*00f0*/  MUFU.RCP R2, R2 ;  /* 0x0000000200027308 */ /* 0x002e640000001000 */
[----:B-1----:R-:W-:-:S06]  /*0100*/  IADD3 R4, PT, PT, R2, 0xffffffe, RZ ;  /* 0x0ffffffe02047810 */ /* 0x002fcc0007ffe0ff */
[----:B------:R1:W3:Y:S02]  /*0110*/  F2I.FTZ.U32.TRUNC.NTZ R5, R4 ;  /* 0x0000000400057305 */ /* 0x0002e4000021f000 */
[----:B-1----:R-:W-:Y:S02]  /*0120*/  HFMA2 R4, -RZ, RZ, 0, 0 ;  /* 0x00000000ff047431 */ /* 0x002fe400000001ff */
[----:B---3--:R-:W-:-:S04]  /*0130*/  IMAD.MOV R6, RZ, RZ, -R5 ;  /* 0x000000ffff067224 */ /* 0x008fc800078e0a05 */
[----:B------:R-:W-:-:S04]  /*0140*/  IMAD R9, R6, R7, RZ ;  /* 0x0000000706097224 */ /* 0x000fc800078e02ff */
[----:B------:R-:W-:-:S06]  /*0150*/  IMAD.HI.U32 R5, R5, R9, R4 ;  /* 0x0000000905057227 */ /* 0x000fcc00078e0004 */
[----:B------:R-:W-:Y:S02]  /*0160*/  IMAD.HI.U32 R6, R5, R8, RZ ;  /* 0x0000000805067227 */ /* 0x000fe400078e00ff */
[----:B------:R-:W1:Y:S02]  /*0170*/  LDC.64 R4, c[0x0][0x388] ;  /* 0x0000e200ff047b82 */ /* 0x000e640000000a00 */
[----:B------:R-:W-:-:S04]  /*0180*/  IMAD.MOV R2, RZ, RZ, -R6 ;  /* 0x000000ffff027224 */ /* 0x000fc800078e0a06 */
[----:B------:R-:W-:-:S05]  /*0190*/  IMAD R2, R7, R2, R8 ;  /* 0x0000000207027224 */ /* 0x000fca00078e0208 */
[----:B------:R-:W-:-:S13]  /*01a0*/  ISETP.GT.U32.AND P2, PT, R7, R2, PT ;  /* 0x000000020700720c */ /* 0x000fda0003f44070 */
[-C--:B------:R-:W-:Y:S01]  /*01b0*/  @!P2 IADD3 R2, PT, PT, R2, -R7.reuse, RZ ;  /* 0x800000070202a210 */ /* 0x080fe20007ffe0ff */
[----:B------:R-:W-:Y:S01]  /*01c0*/  @!P2 VIADD R6, R6, 0x1 ;  /* 0x000000010606a836 */ /* 0x000fe20000000000 */
[----:B------:R-:W-:Y:S02]  /*01d0*/  ISETP.NE.AND P2, PT, R0, RZ, PT ;  /* 0x000000ff0000720c */ /* 0x000fe40003f45270 */
[----:B------:R-:W-:Y:S02]  /*01e0*/  ISETP.GE.U32.AND P0, PT, R2, R7, PT ;  /* 0x000000070200720c */ /* 0x000fe40003f06070 */
[----:B------:R-:W-:-:S04]  /*01f0*/  LOP3.LUT R2, R3, R0, RZ, 0x3c, !PT ;  /* 0x0000000003027212 */ /* 0x000fc800078e3cff */
[----:B------:R-:W-:-:S07]  /*0200*/  ISETP.GE.AND P1, PT, R2, RZ, PT ;  /* 0x000000ff0200720c */ /* 0x000fce0003f26270 */
[----:B------:R-:W-:-:S05]  /*0210*/  @P0 IADD3 R6, PT, PT, R6, 0x1, RZ ;  /* 0x0000000106060810 */ /* 0x000fca0007ffe0ff */
[----:B------:R-:W-:Y:S02]  /*0220*/  IMAD.MOV.U32 R9, RZ, RZ, R6 ;  /* 0x000000ffff097224 */ /* 0x000fe400078e0006 */
[----:B------:R-:W3:Y:S03]  /*0230*/  LDC.64 R6, c[0x0][0x380] ;  /* 0x0000e000ff067b82 */ /* 0x000ee60000000a00 */
[----:B------:R-:W-:Y:S02]  /*0240*/  @!P1 IADD3 R9, PT, PT, -R9, RZ, RZ ;  /* 0x000000ff09099210 */ /* 0x000fe40007ffe1ff */
[----:B------:R-:W-:-:S05]  /*0250*/  @!P2 LOP3.LUT R9, RZ, R0, RZ, 0x33, !PT ;  /* 0x00000000ff09a212 */ /* 0x000fca00078e33ff */
[----:B-1----:R-:W-:-:S06]  /*0260*/  IMAD.WIDE R4, R9, 0x4, R4 ;  /* 0x0000000409047825 */ /* 0x002fcc00078e0204 */
[----:B0-----:R-:W4:Y:S01]  /*0270*/  LDG.E.CONSTANT R5, desc[UR4][R4.64] ;  /* 0x0000000404057981 */ /* 0x001f22000c1e9900 */
[----:B---3--:R-:W-:-:S05]  /*0280*/  IMAD.WIDE R6, R3, 0x4, R6 ;  /* 0x0000000403067825 */ /* 0x008fca00078e0206 */
[----:B------:R-:W3:Y:S01]  /*0290*/  LDG.E.CONSTANT R10, desc[UR4][R6.64] ;  /* 0x00000004060a7981 */ /* 0x000ee2000c1e9900 */
[----:B------:R-:W-:Y:S02]  /*02a0*/  IADD3 R2, PT, PT, -R9, RZ, RZ ;  /* 0x000000ff09027210 */ /* 0x000fe40007ffe1ff */
[----:B------:R-:W0:Y:S03]  /*02b0*/  LDC.64 R8, c[0x0][0x390] ;  /* 0x0000e400ff087b82 */ /* 0x000e260000000a00 */
[----:B------:R-:W-:Y:S02]  /*02c0*/  IMAD R0, R0, R2, R3 ;  /* 0x0000000200007224 */ /* 0x000fe400078e0203 */
[----:B0-----:R-:W-:-:S03]  /*02d0*/  IMAD.WIDE R2, R3, 0x4, R8 ;  /* 0x0000000403027825 */ /* 0x001fc600078e0208 */
[----:B----4-:R-:W-:-:S13]  /*02e0*/  ISETP.NE.AND P0, PT, R0, R5, PT ;  /* 0x000000050000720c */ /* 0x010fda0003f05270 */
[----:B---3--:R-:W-:-:S04]  /*02f0*/  @!P0 FADD R10, R10, -1 ;  /* 0xbf8000000a0a8421 */ /* 0x008fc80000000000 */
[----:B--2---:R-:W-:-:S05]  /*0300*/  FMUL R9, R10, UR6 ;  /* 0x000000060a097c20 */ /* 0x004fca0008400000 */
[----:B------:R-:W-:Y:S01]  /*0310*/  STG.E desc[UR4][R2.64], R9 ;  /* 0x0000000902007986 */ /* 0x000fe2000c101904 */
[----:B------:R-:W-:Y:S05]  /*0320*/  EXIT ;  /* 0x000000000000794d */ /* 0x000fea0003800000 */
.L_x_1:
        /* <DEDUP_REMOVED lines=13> */
.L_x_3:


//--------------------- .nv.shared.reserved.0     --------------------------
	.section	.nv.shared.reserved.0,"aw",@nobits
	.weak		__nv_reservedSMEM_offset_0_alias
	.size		__nv_reservedSMEM_offset_0_alias, 0, 64
	.other		__nv_reservedSMEM_offset_0_alias,@"STO_CUDA_RESERVED_SHARED STV_DEFAULT"
__nv_reservedSMEM_offset_0_alias:
	.zero		0
	.zero		64


//--------------------- .nv.constant0.gather_target_prob_kernel --------------------------
	.section	.nv.constant0.gather_target_prob_kernel,"a",@progbits
	.sectionflags	@""
	.align	4
.nv.constant0.gather_target_prob_kernel:
	.zero		928


//--------------------- .nv.constant0.cross_entropy_backward_kernel --------------------------
	.section	.nv.constant0.cross_entropy_backward_kernel,"a",@progbits
	.sectionflags	@""
	.align	4
.nv.constant0.cross_entropy_backward_kernel:
	.zero		932


//--------------------- SYMBOLS --------------------------

	.type		.nv.reservedSmem.offset0,@object
	.size		.nv.reservedSmem.offset0,0x4
